	.headerflags	@"EF_CUDA_TEXMODE_UNIFIED EF_CUDA_64BIT_ADDRESS EF_CUDA_ACCELERATORS EF_CUDA_SM90 EF_CUDA_VIRTUAL_SM(EF_CUDA_SM90)"
	.elftype	@"ET_EXEC"


//--------------------- .nv.info                  --------------------------
	.section	.nv.info,"",@"SHT_CUDA_INFO"
	.align	4


	//----- nvinfo : EIATTR_REGCOUNT
	.align		4
        /*0000*/ 	.byte	0x04, 0x2f
        /*0002*/ 	.short	(.L_3 - .L_2)
	.align		4
.L_2:
        /*0004*/ 	.word	index@(triton_poi_fused__native_batch_norm_legit_no_training_convolution_relu_2)
        /*0008*/ 	.word	0x0000001a


	//----- nvinfo : EIATTR_MIN_STACK_SIZE
	.align		4
.L_3:
        /*000c*/ 	.byte	0x04, 0x12
        /*000e*/ 	.short	(.L_5 - .L_4)
	.align		4
.L_4:
        /*0010*/ 	.word	index@(triton_poi_fused__native_batch_norm_legit_no_training_convolution_relu_2)
        /*0014*/ 	.word	0x00000000


	//----- nvinfo : EIATTR_FRAME_SIZE
	.align		4
.L_5:
        /*0018*/ 	.byte	0x04, 0x11
        /*001a*/ 	.short	(.L_7 - .L_6)
	.align		4
.L_6:
        /*001c*/ 	.word	index@(triton_poi_fused__native_batch_norm_legit_no_training_convolution_relu_2)
        /*0020*/ 	.word	0x00000000


	//----- nvinfo : EIATTR_MIN_STACK_SIZE
	.align		4
.L_7:
        /*0024*/ 	.byte	0x04, 0x12
        /*0026*/ 	.short	(.L_9 - .L_8)
	.align		4
.L_8:
        /*0028*/ 	.word	index@(triton_poi_fused__native_batch_norm_legit_no_training_convolution_relu_2)
        /*002c*/ 	.word	0x00000000
.L_9:


//--------------------- .nv.info.triton_poi_fused__native_batch_norm_legit_no_training_convolution_relu_2 --------------------------
	.section	.nv.info.triton_poi_fused__native_batch_norm_legit_no_training_convolution_relu_2,"",@"SHT_CUDA_INFO"
	.sectionflags	@""
	.align	4


	//----- nvinfo : EIATTR_CUDA_API_VERSION
	.align		4
        /*0000*/ 	.byte	0x04, 0x37
        /*0002*/ 	.short	(.L_11 - .L_10)
.L_10:
        /*0004*/ 	.word	0x0000007c


	//----- nvinfo : EIATTR_KPARAM_INFO
	.align		4
.L_11:
        /*0008*/ 	.byte	0x04, 0x17
        /*000a*/ 	.short	(.L_13 - .L_12)
.L_12:
        /*000c*/ 	.word	0x00000000
        /*0010*/ 	.short	0x0007
        /*0012*/ 	.short	0x0038
        /*0014*/ 	.byte	0x00, 0xf0, 0x11, 0x00


	//----- nvinfo : EIATTR_KPARAM_INFO
	.align		4
.L_13:
        /*0018*/ 	.byte	0x04, 0x17
        /*001a*/ 	.short	(.L_15 - .L_14)
.L_14:
        /*001c*/ 	.word	0x00000000
        /*0020*/ 	.short	0x0006
        /*0022*/ 	.short	0x0030
        /*0024*/ 	.byte	0x00, 0xf4, 0x21, 0x00


	//----- nvinfo : EIATTR_KPARAM_INFO
	.align		4
.L_15:
        /*0028*/ 	.byte	0x04, 0x17
        /*002a*/ 	.short	(.L_17 - .L_16)
.L_16:
        /*002c*/ 	.word	0x00000000
        /*0030*/ 	.short	0x0005
        /*0032*/ 	.short	0x0028
        /*0034*/ 	.byte	0x00, 0xf4, 0x21, 0x00


	//----- nvinfo : EIATTR_KPARAM_INFO
	.align		4
.L_17:
        /*0038*/ 	.byte	0x04, 0x17
        /*003a*/ 	.short	(.L_19 - .L_18)
.L_18:
        /*003c*/ 	.word	0x00000000
        /*0040*/ 	.short	0x0004
        /*0042*/ 	.short	0x0020
        /*0044*/ 	.byte	0x00, 0xf4, 0x21, 0x00


	//----- nvinfo : EIATTR_KPARAM_INFO
	.align		4
.L_19:
        /*0048*/ 	.byte	0x04, 0x17
        /*004a*/ 	.short	(.L_21 - .L_20)
.L_20:
        /*004c*/ 	.word	0x00000000
        /*0050*/ 	.short	0x0003
        /*0052*/ 	.short	0x0018
        /*0054*/ 	.byte	0x00, 0xf4, 0x21, 0x00


	//----- nvinfo : EIATTR_KPARAM_INFO
	.align		4
.L_21:
        /*0058*/ 	.byte	0x04, 0x17
        /*005a*/ 	.short	(.L_23 - .L_22)
.L_22:
        /*005c*/ 	.word	0x00000000
        /*0060*/ 	.short	0x0002
        /*0062*/ 	.short	0x0010
        /*0064*/ 	.byte	0x00, 0xf4, 0x21, 0x00


	//----- nvinfo : EIATTR_KPARAM_INFO
	.align		4
.L_23:
        /*0068*/ 	.byte	0x04, 0x17
        /*006a*/ 	.short	(.L_25 - .L_24)
.L_24:
        /*006c*/ 	.word	0x00000000
        /*0070*/ 	.short	0x0001
        /*0072*/ 	.short	0x0008
        /*0074*/ 	.byte	0x00, 0xf4, 0x21, 0x00


	//----- nvinfo : EIATTR_KPARAM_INFO
	.align		4
.L_25:
        /*0078*/ 	.byte	0x04, 0x17
        /*007a*/ 	.short	(.L_27 - .L_26)
.L_26:
        /*007c*/ 	.word	0x00000000
        /*0080*/ 	.short	0x0000
        /*0082*/ 	.short	0x0000
        /*0084*/ 	.byte	0x00, 0xf4, 0x21, 0x00


	//----- nvinfo : EIATTR_SPARSE_MMA_MASK
	.align		4
.L_27:
        /*0088*/ 	.byte	0x03, 0x50
        /*008a*/ 	.short	0x0000


	//----- nvinfo : EIATTR_MAXREG_COUNT
	.align		4
        /*008c*/ 	.byte	0x03, 0x1b
        /*008e*/ 	.short	0x00ff


	//----- nvinfo : EIATTR_EXIT_INSTR_OFFSETS
	.align		4
        /*0090*/ 	.byte	0x04, 0x1c
        /*0092*/ 	.short	(.L_29 - .L_28)


	//   ....[0]....
.L_28:
        /*0094*/ 	.word	0x00000500


	//   ....[1]....
        /*0098*/ 	.word	0x00000520


	//----- nvinfo : EIATTR_REQNTID
	.align		4
.L_29:
        /*009c*/ 	.byte	0x04, 0x10
        /*009e*/ 	.short	(.L_31 - .L_30)
.L_30:
        /*00a0*/ 	.word	0x00000100
        /*00a4*/ 	.word	0x00000001
        /*00a8*/ 	.word	0x00000001


	//----- nvinfo : EIATTR_CBANK_PARAM_SIZE
	.align		4
.L_31:
        /*00ac*/ 	.byte	0x03, 0x19
        /*00ae*/ 	.short	0x003c


	//----- nvinfo : EIATTR_PARAM_CBANK
	.align		4
        /*00b0*/ 	.byte	0x04, 0x0a
        /*00b2*/ 	.short	(.L_33 - .L_32)
	.align		4
.L_32:
        /*00b4*/ 	.word	index@(.nv.constant0.triton_poi_fused__native_batch_norm_legit_no_training_convolution_relu_2)
        /*00b8*/ 	.short	0x0210
        /*00ba*/ 	.short	0x003c


	//----- nvinfo : EIATTR_SW_WAR
	.align		4
.L_33:
        /*00bc*/ 	.byte	0x04, 0x36
        /*00be*/ 	.short	(.L_35 - .L_34)
.L_34:
        /*00c0*/ 	.word	0x00000008
.L_35:


//--------------------- .nv.callgraph             --------------------------
	.section	.nv.callgraph,"",@"SHT_CUDA_CALLGRAPH"
	.align	4
	.sectionentsize	8
	.align		4
        /*0000*/ 	.word	0x00000000
	.align		4
        /*0004*/ 	.word	0xffffffff
	.align		4
        /*0008*/ 	.word	0x00000000
	.align		4
        /*000c*/ 	.word	0xfffffffe
	.align		4
        /*0010*/ 	.word	0x00000000
	.align		4
        /*0014*/ 	.word	0xfffffffd
	.align		4
        /*0018*/ 	.word	0x00000000
	.align		4
        /*001c*/ 	.word	0xfffffffc


//--------------------- .nv.constant4             --------------------------
	.section	.nv.constant4,"a",@progbits
	.align	8
	.align		8
.nv.constant4:
        /*0000*/ 	.dword	_$_str
	.align		8
        /*0008*/ 	.dword	_$_str_$_2


//--------------------- .text.triton_poi_fused__native_batch_norm_legit_no_training_convolution_relu_2 --------------------------
	.section	.text.triton_poi_fused__native_batch_norm_legit_no_training_convolution_relu_2,"ax",@progbits
	.align	128
        .global         triton_poi_fused__native_batch_norm_legit_no_training_convolution_relu_2
        .type           triton_poi_fused__native_batch_norm_legit_no_training_convolution_relu_2,@function
        .size           triton_poi_fused__native_batch_norm_legit_no_training_convolution_relu_2,(.L_x_1 - triton_poi_fused__native_batch_norm_legit_no_training_convolution_relu_2)
        .other          triton_poi_fused__native_batch_norm_legit_no_training_convolution_relu_2,@"STO_CUDA_ENTRY STV_DEFAULT"
triton_poi_fused__native_batch_norm_legit_no_training_convolution_relu_2:
.text.triton_poi_fused__native_batch_norm_legit_no_training_convolution_relu_2:
[----:B------:R-:W0:Y:S01]  /*0000*/  LDC R1, c[0x0][0x28] ;  /* 0x00000a00ff017b82 */ /* 0x000e220000000800 */
[----:B------:R-:W1:Y:S01]  /*0010*/  S2R R0, SR_TID.X ;  /* 0x0000000000007919 */ /* 0x000e620000002100 */
[----:B------:R-:W-:-:S06]  /*0020*/  HFMA2.MMA R2, -RZ, RZ, 0, 0 ;  /* 0x00000000ff027435 */ /* 0x000fcc00000001ff */
[----:B------:R-:W2:Y:S01]  /*0030*/  LDC.64 R6, c[0x0][0x228] ;  /* 0x00008a00ff067b82 */ /* 0x000ea20000000a00 */
[----:B------:R-:W-:Y:S01]  /*0040*/  CS2R R12, SRZ ;  /* 0x00000000000c7805 */ /* 0x000fe2000001ff00 */
[----:B------:R-:W3:Y:S01]  /*0050*/  S2R R3, SR_CTAID.X ;  /* 0x0000000000037919 */ /* 0x000ee20000002500 */
[----:B------:R-:W-:Y:S01]  /*0060*/  CS2R R14, SRZ ;  /* 0x00000000000e7805 */ /* 0x000fe2000001ff00 */
[----:B------:R-:W-:-:S04]  /*0070*/  ULDC.64 UR4, c[0x0][0x208] ;  /* 0x0000820000047ab9 */ /* 0x000fc80000000a00 */
[----:B------:R-:W4:Y:S08]  /*0080*/  LDC.64 R16, c[0x0][0x218] ;  /* 0x00008600ff107b82 */ /* 0x000f300000000a00 */
[----:B------:R-:W5:Y:S08]  /*0090*/  LDC.64 R22, c[0x0][0x210] ;  /* 0x00008400ff167b82 */ /* 0x000f700000000a00 */
[----:B------:R-:W4:Y:S01]  /*00a0*/  LDC.64 R20, c[0x0][0x220] ;  /* 0x00008800ff147b82 */ /* 0x000f220000000a00 */
[----:B-1----:R-:W-:-:S07]  /*00b0*/  SHF.L.U32 R0, R0, 0x1, RZ ;  /* 0x0000000100007819 */ /* 0x002fce00000006ff */
[----:B------:R-:W1:Y:S01]  /*00c0*/  LDC.64 R10, c[0x0][0x230] ;  /* 0x00008c00ff0a7b82 */ /* 0x000e620000000a00 */
[----:B------:R-:W-:-:S04]  /*00d0*/  LOP3.LUT R0, R0, 0x1fe, RZ, 0xc0, !PT ;  /* 0x000001fe00007812 */ /* 0x000fc800078ec0ff */
[----:B---3--:R-:W-:-:S03]  /*00e0*/  LEA R3, R3, R0, 0x9 ;  /* 0x0000000003037211 */ /* 0x008fc600078e48ff */
[----:B------:R-:W3:Y:S01]  /*00f0*/  LDC.64 R8, c[0x0][0x238] ;  /* 0x00008e00ff087b82 */ /* 0x000ee20000000a00 */
[C---:B------:R-:W-:Y:S01]  /*0100*/  ISETP.GE.AND P0, PT, R3.reuse, 0x38400, PT ;  /* 0x000384000300780c */ /* 0x040fe20003f06270 */
[----:B------:R-:W-:-:S05]  /*0110*/  IMAD.HI R0, R3, -0x6e5d4c3b, R2 ;  /* 0x91a2b3c503007827 */ /* 0x000fca00078e0202 */
[----:B------:R-:W-:-:S04]  /*0120*/  SHF.R.U32.HI R5, RZ, 0x1f, R0 ;  /* 0x0000001fff057819 */ /* 0x000fc80000011600 */
[----:B------:R-:W-:-:S04]  /*0130*/  LEA.HI.SX32 R5, R0, R5, 0x17 ;  /* 0x0000000500057211 */ /* 0x000fc800078fbaff */
[----:B------:R-:W-:-:S04]  /*0140*/  LEA.HI R0, R5, R5, RZ, 0x6 ;  /* 0x0000000505007211 */ /* 0x000fc800078f30ff */
[----:B------:R-:W-:-:S04]  /*0150*/  LOP3.LUT R0, R0, 0xffffffc0, RZ, 0xc0, !PT ;  /* 0xffffffc000007812 */ /* 0x000fc800078ec0ff */
[----:B------:R-:W-:-:S05]  /*0160*/  IADD3 R19, R5, -R0, RZ ;  /* 0x8000000005137210 */ /* 0x000fca0007ffe0ff */
[----:B--2---:R-:W-:-:S05]  /*0170*/  IMAD.WIDE R6, R19, 0x4, R6 ;  /* 0x0000000413067825 */ /* 0x004fca00078e0206 */
[----:B------:R-:W2:Y:S04]  /*0180*/  @!P0 LDG.E.EL R12, desc[UR4][R6.64] ;  /* 0x00000004060c8981 */ /* 0x000ea8000c2e1900 */
[----:B------:R5:W2:Y:S01]  /*0190*/  @!P0 LDG.E.EL R14, desc[UR4][R6.64] ;  /* 0x00000004060e8981 */ /* 0x000aa2000c2e1900 */
[----:B------:R-:W-:Y:S02]  /*01a0*/  MOV R0, RZ ;  /* 0x000000ff00007202 */ /* 0x000fe40000000f00 */
[----:B------:R-:W-:Y:S01]  /*01b0*/  CS2R R4, SRZ ;  /* 0x0000000000047805 */ /* 0x000fe2000001ff00 */
[----:B----4-:R-:W-:-:S05]  /*01c0*/  IMAD.WIDE R16, R19, 0x4, R16 ;  /* 0x0000000413107825 */ /* 0x010fca00078e0210 */
[----:B------:R-:W4:Y:S01]  /*01d0*/  @!P0 LDG.E.EL R15, desc[UR4][R16.64] ;  /* 0x00000004100f8981 */ /* 0x000f22000c2e1900 */
[----:B-----5:R-:W-:-:S03]  /*01e0*/  IMAD.WIDE R6, R3, 0x4, R22 ;  /* 0x0000000403067825 */ /* 0x020fc600078e0216 */
[----:B------:R-:W5:Y:S01]  /*01f0*/  @!P0 LDG.E.EL R0, desc[UR4][R16.64] ;  /* 0x0000000410008981 */ /* 0x000f62000c2e1900 */
[----:B0-----:R-:W-:-:S03]  /*0200*/  IMAD.WIDE R22, R19, 0x4, R20 ;  /* 0x0000000413167825 */ /* 0x001fc600078e0214 */
[----:B------:R-:W4:Y:S01]  /*0210*/  @!P0 LDG.E.64 R4, desc[UR4][R6.64] ;  /* 0x0000000406048981 */ /* 0x000f22000c1e1b00 */
[----:B------:R-:W-:Y:S01]  /*0220*/  CS2R R20, SRZ ;  /* 0x0000000000147805 */ /* 0x000fe2000001ff00 */
[C---:B-1----:R-:W-:Y:S02]  /*0230*/  IMAD.WIDE R10, R19.reuse, 0x4, R10 ;  /* 0x00000004130a7825 */ /* 0x042fe400078e020a */
[----:B------:R-:W4:Y:S02]  /*0240*/  @!P0 LDG.E.EL R13, desc[UR4][R22.64] ;  /* 0x00000004160d8981 */ /* 0x000f24000c2e1900 */
[----:B---3--:R-:W-:Y:S02]  /*0250*/  IMAD.WIDE R8, R19, 0x4, R8 ;  /* 0x0000000413087825 */ /* 0x008fe400078e0208 */
[----:B------:R-:W3:Y:S01]  /*0260*/  @!P0 LDG.E.EL R2, desc[UR4][R22.64] ;  /* 0x0000000416028981 */ /* 0x000ee2000c2e1900 */
[----:B------:R-:W-:-:S03]  /*0270*/  CS2R R18, SRZ ;  /* 0x0000000000127805 */ /* 0x000fc6000001ff00 */
[----:B------:R-:W3:Y:S04]  /*0280*/  @!P0 LDG.E.EL R20, desc[UR4][R10.64] ;  /* 0x000000040a148981 */ /* 0x000ee8000c2e1900 */
[----:B------:R0:W3:Y:S04]  /*0290*/  @!P0 LDG.E.EL R21, desc[UR4][R10.64] ;  /* 0x000000040a158981 */ /* 0x0000e8000c2e1900 */
[----:B------:R-:W3:Y:S04]  /*02a0*/  @!P0 LDG.E.EL R19, desc[UR4][R8.64] ;  /* 0x0000000408138981 */ /* 0x000ee8000c2e1900 */
[----:B------:R1:W3:Y:S01]  /*02b0*/  @!P0 LDG.E.EL R18, desc[UR4][R8.64] ;  /* 0x0000000408128981 */ /* 0x0002e2000c2e1900 */
[----:B0-----:R-:W-:Y:S01]  /*02c0*/  HFMA2.MMA R10, -RZ, RZ, 1.625, 0 ;  /* 0x3e800000ff0a7435 */ /* 0x001fe200000001ff */
[----:B-1----:R-:W0:Y:S02]  /*02d0*/  LDC.64 R8, c[0x0][0x240] ;  /* 0x00009000ff087b82 */ /* 0x002e240000000a00 */
[----:B0-----:R-:W-:-:S04]  /*02e0*/  IMAD.WIDE R8, R3, 0x4, R8 ;  /* 0x0000000403087825 */ /* 0x001fc800078e0208 */
[----:B--2---:R-:W-:Y:S01]  /*02f0*/  FADD R12, R12, 9.9999997473787516356e-06 ;  /* 0x3727c5ac0c0c7421 */ /* 0x004fe20000000000 */
[----:B------:R-:W-:-:S03]  /*0300*/  FADD R14, R14, 9.9999997473787516356e-06 ;  /* 0x3727c5ac0e0e7421 */ /* 0x000fc60000000000 */
[----:B------:R-:W0:Y:S08]  /*0310*/  MUFU.SQRT R16, R12 ;  /* 0x0000000c00107308 */ /* 0x000e300000002000 */
[----:B------:R-:W1:Y:S01]  /*0320*/  MUFU.SQRT R17, R14 ;  /* 0x0000000e00117308 */ /* 0x000e620000002000 */
[C---:B0-----:R-:W-:Y:S02]  /*0330*/  FSETP.GT.AND P1, PT, R16.reuse, 8.50705917302346158658e+37, PT ;  /* 0x7e8000001000780b */ /* 0x041fe40003f24000 */
[----:B------:R-:W-:-:S02]  /*0340*/  FSETP.GEU.AND P3, PT, R16, 1.175494350822287508e-38, PT ;  /* 0x008000001000780b */ /* 0x000fc40003f6e000 */
[C---:B-1----:R-:W-:Y:S02]  /*0350*/  FSETP.GT.AND P2, PT, R17.reuse, 8.50705917302346158658e+37, PT ;  /* 0x7e8000001100780b */ /* 0x042fe40003f44000 */
[----:B------:R-:W-:-:S07]  /*0360*/  FSETP.GEU.AND P4, PT, R17, 1.175494350822287508e-38, PT ;  /* 0x008000001100780b */ /* 0x000fce0003f8e000 */
[----:B------:R-:W-:-:S04]  /*0370*/  @P1 FMUL R16, R16, 0.25 ;  /* 0x3e80000010101820 */ /* 0x000fc80000400000 */
[----:B------:R-:W-:Y:S01]  /*0380*/  @!P3 FMUL R16, R16, 16777216 ;  /* 0x4b8000001010b820 */ /* 0x000fe20000400000 */
[----:B------:R-:W-:-:S04]  /*0390*/  @P2 FMUL R17, R17, 0.25 ;  /* 0x3e80000011112820 */ /* 0x000fc80000400000 */
[----:B------:R-:W-:Y:S01]  /*03a0*/  @!P4 FMUL R17, R17, 16777216 ;  /* 0x4b8000001111c820 */ /* 0x000fe20000400000 */
[----:B------:R-:W0:Y:S01]  /*03b0*/  MUFU.RCP R16, R16 ;  /* 0x0000001000107308 */ /* 0x000e220000001000 */
[----:B------:R-:W-:-:S07]  /*03c0*/  FSEL R11, R10, 1, P1 ;  /* 0x3f8000000a0b7808 */ /* 0x000fce0000800000 */
[----:B------:R-:W1:Y:S01]  /*03d0*/  MUFU.RCP R17, R17 ;  /* 0x0000001100117308 */ /* 0x000e620000001000 */
[----:B------:R-:W-:Y:S01]  /*03e0*/  FSEL R10, R10, 1, P2 ;  /* 0x3f8000000a0a7808 */ /* 0x000fe20001000000 */
[----:B------:R-:W-:Y:S01]  /*03f0*/  @!P3 FMUL R11, R11, 16777216 ;  /* 0x4b8000000b0bb820 */ /* 0x000fe20000400000 */
[----:B----4-:R-:W-:Y:S01]  /*0400*/  FADD R4, R15, R4 ;  /* 0x000000040f047221 */ /* 0x010fe20000000000 */
[----:B-----5:R-:W-:Y:S02]  /*0410*/  FADD R5, R0, R5 ;  /* 0x0000000500057221 */ /* 0x020fe40000000000 */
[----:B------:R-:W-:Y:S01]  /*0420*/  @!P4 FMUL R10, R10, 16777216 ;  /* 0x4b8000000a0ac820 */ /* 0x000fe20000400000 */
[----:B0-----:R-:W-:Y:S01]  /*0430*/  FMUL R16, R16, R11 ;  /* 0x0000000b10107220 */ /* 0x001fe20000400000 */
[----:B------:R-:W-:Y:S01]  /*0440*/  FADD R13, R4, -R13 ;  /* 0x8000000d040d7221 */ /* 0x000fe20000000000 */
[----:B---3--:R-:W-:Y:S01]  /*0450*/  FADD R2, R5, -R2 ;  /* 0x8000000205027221 */ /* 0x008fe20000000000 */
[----:B-1----:R-:W-:-:S02]  /*0460*/  FMUL R11, R17, R10 ;  /* 0x0000000a110b7220 */ /* 0x002fc40000400000 */
[----:B------:R-:W-:Y:S02]  /*0470*/  FMUL R16, R13, R16 ;  /* 0x000000100d107220 */ /* 0x000fe40000400000 */
[----:B------:R-:W-:Y:S02]  /*0480*/  FMUL R11, R2, R11 ;  /* 0x0000000b020b7220 */ /* 0x000fe40000400000 */
[----:B------:R-:W-:Y:S02]  /*0490*/  FFMA R16, R16, R20, R19 ;  /* 0x0000001410107223 */ /* 0x000fe40000000013 */
[----:B------:R-:W-:Y:S01]  /*04a0*/  FFMA R11, R11, R21, R18 ;  /* 0x000000150b0b7223 */ /* 0x000fe20000000012 */
[----:B------:R0:W-:Y:S02]  /*04b0*/  @!P0 STG.E.64 desc[UR4][R6.64], R4 ;  /* 0x0000000406008986 */ /* 0x0001e4000c101b04 */
[----:B------:R-:W-:Y:S02]  /*04c0*/  FSETP.GEU.AND P1, PT, R16, RZ, PT ;  /* 0x000000ff1000720b */ /* 0x000fe40003f2e000 */
[----:B------:R-:W-:-:S02]  /*04d0*/  FSETP.GEU.AND P2, PT, R11, RZ, PT ;  /* 0x000000ff0b00720b */ /* 0x000fc40003f4e000 */
[----:B------:R-:W-:Y:S02]  /*04e0*/  FSEL R10, R16, RZ, P1 ;  /* 0x000000ff100a7208 */ /* 0x000fe40000800000 */
[----:B------:R-:W-:Y:S01]  /*04f0*/  FSEL R11, R11, RZ, P2 ;  /* 0x000000ff0b0b7208 */ /* 0x000fe20001000000 */
[----:B0-----:R-:W-:Y:S08]  /*0500*/  @P0 EXIT ;  /* 0x000000000000094d */ /* 0x001ff00003800000 */
[----:B------:R-:W-:Y:S01]  /*0510*/  STG.E.64 desc[UR4][R8.64], R10 ;  /* 0x0000000a08007986 */ /* 0x000fe2000c101b04 */
[----:B------:R-:W-:Y:S05]  /*0520*/  EXIT ;  /* 0x000000000000794d */ /* 0x000fea0003800000 */
.L_x_0:
[----:B------:R-:W-:-:S00]  /*0530*/  BRA `(.L_x_0) ;  /* 0xfffffffc00fc7947 */ /* 0x000fc0000383ffff */
[----:B------:R-:W-:-:S00]  /*0540*/  NOP ;  /* 0x0000000000007918 */ /* 0x000fc00000000000 */
        /* <DEDUP_REMOVED lines=11> */
.L_x_1:


//--------------------- .nv.global.init           --------------------------
	.section	.nv.global.init,"aw",@progbits
.nv.global.init:
	.type		_$_str,@object
	.size		_$_str,(_$_str_$_2 - _$_str)
_$_str:
        /*0000*/ 	.byte	0x5f, 0x5f, 0x43, 0x55, 0x44, 0x41, 0x5f, 0x46, 0x54, 0x5a, 0x00
	.type		_$_str_$_2,@object
	.size		_$_str_$_2,(.L_1 - _$_str_$_2)
_$_str_$_2:
        /*000b*/ 	.byte	0x5f, 0x5f, 0x43, 0x55, 0x44, 0x41, 0x5f, 0x50, 0x52, 0x45, 0x43, 0x5f, 0x53, 0x51, 0x52, 0x54
        /*001b*/ 	.byte	0x00
.L_1:


//--------------------- .nv.constant0.triton_poi_fused__native_batch_norm_legit_no_training_convolution_relu_2 --------------------------
	.section	.nv.constant0.triton_poi_fused__native_batch_norm_legit_no_training_convolution_relu_2,"a",@progbits
	.sectionflags	@""
	.align	4
.nv.constant0.triton_poi_fused__native_batch_norm_legit_no_training_convolution_relu_2:
	.zero		588
